//
// Generated by NVIDIA NVVM Compiler
//
// Compiler Build ID: CL-36424714
// Cuda compilation tools, release 13.0, V13.0.88
// Based on NVVM 20.0.0
//

.version 9.0
.target sm_100
.address_size 64

	// .globl	_Z16reduction_KerneliPiS_
.extern .shared .align 16 .b8 sPartials[];

.visible .entry _Z16reduction_KerneliPiS_(
	.param .u32 _Z16reduction_KerneliPiS__param_0,
	.param .u64 .ptr .align 1 _Z16reduction_KerneliPiS__param_1,
	.param .u64 .ptr .align 1 _Z16reduction_KerneliPiS__param_2
)
{
	.reg .pred 	%p<7>;
	.reg .b32 	%r<27>;
	.reg .b64 	%rd<15>;

	ld.param.s32 	%rd2, [_Z16reduction_KerneliPiS__param_0];
	ld.param.u64 	%rd7, [_Z16reduction_KerneliPiS__param_1];
	ld.param.u64 	%rd8, [_Z16reduction_KerneliPiS__param_2];
	mov.u32 	%r1, %tid.x;
	mov.u32 	%r2, %ctaid.x;
	mov.u32 	%r26, %ntid.x;
	mad.lo.s32 	%r11, %r2, %r26, %r1;
	cvt.u64.u32 	%rd14, %r11;
	setp.ge.u64 	%p1, %rd14, %rd2;
	mov.b32 	%r25, 0;
	@%p1 bra 	$L__BB0_3;
	mov.u32 	%r13, %nctaid.x;
	mul.lo.s32 	%r14, %r26, %r13;
	cvt.u64.u32 	%rd3, %r14;
	cvta.to.global.u64 	%rd4, %rd7;
	mov.b32 	%r25, 0;
$L__BB0_2:
	shl.b64 	%rd9, %rd14, 2;
	add.s64 	%rd10, %rd4, %rd9;
	ld.global.u32 	%r15, [%rd10];
	add.s32 	%r25, %r15, %r25;
	add.s64 	%rd14, %rd14, %rd3;
	setp.lt.u64 	%p2, %rd14, %rd2;
	@%p2 bra 	$L__BB0_2;
$L__BB0_3:
	shl.b32 	%r16, %r1, 2;
	mov.u32 	%r17, sPartials;
	add.s32 	%r7, %r17, %r16;
	st.shared.u32 	[%r7], %r25;
	bar.sync 	0;
	setp.lt.u32 	%p3, %r26, 2;
	@%p3 bra 	$L__BB0_7;
$L__BB0_4:
	shr.u32 	%r9, %r26, 1;
	setp.ge.u32 	%p4, %r1, %r9;
	@%p4 bra 	$L__BB0_6;
	shl.b32 	%r18, %r9, 2;
	add.s32 	%r19, %r7, %r18;
	ld.shared.u32 	%r20, [%r19];
	ld.shared.u32 	%r21, [%r7];
	add.s32 	%r22, %r21, %r20;
	st.shared.u32 	[%r7], %r22;
$L__BB0_6:
	bar.sync 	0;
	setp.gt.u32 	%p5, %r26, 3;
	mov.u32 	%r26, %r9;
	@%p5 bra 	$L__BB0_4;
$L__BB0_7:
	setp.ne.s32 	%p6, %r1, 0;
	@%p6 bra 	$L__BB0_9;
	ld.shared.u32 	%r23, [sPartials];
	cvta.to.global.u64 	%rd11, %rd8;
	mul.wide.u32 	%rd12, %r2, 4;
	add.s64 	%rd13, %rd11, %rd12;
	st.global.u32 	[%rd13], %r23;
$L__BB0_9:
	ret;

}


// ===== COMPILED SASS (sm_100) =====

	.target	sm_100

	.elftype	@"ET_EXEC"


//--------------------- .note.nv.tkinfo           --------------------------
	.section	.note.nv.tkinfo,"",@"SHT_NOTE"
	.sectionflags	@"SHF_NOTE_NV_TKINFO"
	.tkinfo
        /*0018*/ 	.word	0x00000002
        /*0030*/ 	.string	""
        /*0030*/ 	.string	"ptxas"
        /*0030*/ 	.string	"Cuda compilation tools, release 13.0, V13.0.88"
        /*0030*/ 	.string	"Build cuda_13.0.r13.0/compiler.36424714_0"
        /*0030*/ 	.string	"-arch sm_100 -m 64 "



//--------------------- .note.nv.cuinfo           --------------------------
	.section	.note.nv.cuinfo,"",@"SHT_NOTE"
	.sectionflags	@"SHF_NOTE_NV_CUINFO"
        /*0018*/ 	.short	0x0002
        /*001a*/ 	.short	0x0064
        /*001c*/ 	.short	0x0082
	.zero		2


//--------------------- .nv.info                  --------------------------
	.section	.nv.info,"",@"SHT_CUDA_INFO"
	.align	4


	//----- nvinfo : EIATTR_REGCOUNT
	.align		4
        /*0000*/ 	.byte	0x04, 0x2f
        /*0002*/ 	.short	(.L_1 - .L_0)
	.align		4
.L_0:
        /*0004*/ 	.word	index@(_Z16reduction_KerneliPiS_)
        /*0008*/ 	.word	0x0000000e


	//----- nvinfo : EIATTR_FRAME_SIZE
	.align		4
.L_1:
        /*000c*/ 	.byte	0x04, 0x11
        /*000e*/ 	.short	(.L_3 - .L_2)
	.align		4
.L_2:
        /*0010*/ 	.word	index@(_Z16reduction_KerneliPiS_)
        /*0014*/ 	.word	0x00000000


	//----- nvinfo : EIATTR_MIN_STACK_SIZE
	.align		4
.L_3:
        /*0018*/ 	.byte	0x04, 0x12
        /*001a*/ 	.short	(.L_5 - .L_4)
	.align		4
.L_4:
        /*001c*/ 	.word	index@(_Z16reduction_KerneliPiS_)
        /*0020*/ 	.word	0x00000000
.L_5:


//--------------------- .nv.compat                --------------------------
	.section	.nv.compat,"",@"SHT_CUDA_COMPAT_INFO"
	.align	4
        /*0000*/ 	.byte	0x02, 0x09, 0x00, 0x00, 0x02, 0x02, 0x01, 0x00, 0x02, 0x05, 0x05, 0x00, 0x03, 0x07, 0x01, 0x01
        /*0010*/ 	.byte	0x02, 0x03, 0x00, 0x00, 0x02, 0x06, 0x01, 0x00, 0x04, 0x0b, 0x08, 0x00, 0x09, 0x00, 0x00, 0x00
        /*0020*/ 	.byte	0x00, 0x00, 0x00, 0x00


//--------------------- .nv.info._Z16reduction_KerneliPiS_ --------------------------
	.section	.nv.info._Z16reduction_KerneliPiS_,"",@"SHT_CUDA_INFO"
	.sectionflags	@""
	.align	4


	//----- nvinfo : EIATTR_CUDA_API_VERSION
	.align		4
        /*0000*/ 	.byte	0x04, 0x37
        /*0002*/ 	.short	(.L_7 - .L_6)
.L_6:
        /*0004*/ 	.word	0x00000082


	//----- nvinfo : EIATTR_KPARAM_INFO
	.align		4
.L_7:
        /*0008*/ 	.byte	0x04, 0x17
        /*000a*/ 	.short	(.L_9 - .L_8)
.L_8:
        /*000c*/ 	.word	0x00000000
        /*0010*/ 	.short	0x0002
        /*0012*/ 	.short	0x0010
        /*0014*/ 	.byte	0x00, 0xf5, 0x21, 0x00


	//----- nvinfo : EIATTR_KPARAM_INFO
	.align		4
.L_9:
        /*0018*/ 	.byte	0x04, 0x17
        /*001a*/ 	.short	(.L_11 - .L_10)
.L_10:
        /*001c*/ 	.word	0x00000000
        /*0020*/ 	.short	0x0001
        /*0022*/ 	.short	0x0008
        /*0024*/ 	.byte	0x00, 0xf5, 0x21, 0x00


	//----- nvinfo : EIATTR_KPARAM_INFO
	.align		4
.L_11:
        /*0028*/ 	.byte	0x04, 0x17
        /*002a*/ 	.short	(.L_13 - .L_12)
.L_12:
        /*002c*/ 	.word	0x00000000
        /*0030*/ 	.short	0x0000
        /*0032*/ 	.short	0x0000
        /*0034*/ 	.byte	0x00, 0xf0, 0x11, 0x00


	//----- nvinfo : EIATTR_SPARSE_MMA_MASK
	.align		4
.L_13:
        /*0038*/ 	.byte	0x03, 0x50
        /*003a*/ 	.short	0x0000


	//----- nvinfo : EIATTR_MAXREG_COUNT
	.align		4
        /*003c*/ 	.byte	0x03, 0x1b
        /*003e*/ 	.short	0x00ff


	//----- nvinfo : EIATTR_NUM_BARRIERS
	.align		4
        /*0040*/ 	.byte	0x02, 0x4c
        /*0042*/ 	.byte	0x01
	.zero		1


	//----- nvinfo : EIATTR_MERCURY_ISA_VERSION
	.align		4
        /*0044*/ 	.byte	0x03, 0x5f
        /*0046*/ 	.short	0x0101


	//----- nvinfo : EIATTR_VRC_CTA_INIT_COUNT
	.align		4
        /*0048*/ 	.byte	0x02, 0x4a
	.zero		1
	.zero		1


	//----- nvinfo : EIATTR_EXIT_INSTR_OFFSETS
	.align		4
        /*004c*/ 	.byte	0x04, 0x1c
        /*004e*/ 	.short	(.L_15 - .L_14)


	//   ....[0]....
.L_14:
        /*0050*/ 	.word	0x00000310


	//   ....[1]....
        /*0054*/ 	.word	0x00000390


	//----- nvinfo : EIATTR_CRS_STACK_SIZE
	.align		4
.L_15:
        /*0058*/ 	.byte	0x04, 0x1e
        /*005a*/ 	.short	(.L_17 - .L_16)
.L_16:
        /*005c*/ 	.word	0x00000000


	//----- nvinfo : EIATTR_CBANK_PARAM_SIZE
	.align		4
.L_17:
        /*0060*/ 	.byte	0x03, 0x19
        /*0062*/ 	.short	0x0018


	//----- nvinfo : EIATTR_PARAM_CBANK
	.align		4
        /*0064*/ 	.byte	0x04, 0x0a
        /*0066*/ 	.short	(.L_19 - .L_18)
	.align		4
.L_18:
        /*0068*/ 	.word	index@(.nv.constant0._Z16reduction_KerneliPiS_)
        /*006c*/ 	.short	0x0380
        /*006e*/ 	.short	0x0018


	//----- nvinfo : EIATTR_SW_WAR
	.align		4
.L_19:
        /*0070*/ 	.byte	0x04, 0x36
        /*0072*/ 	.short	(.L_21 - .L_20)
.L_20:
        /*0074*/ 	.word	0x00000008
.L_21:


//--------------------- .nv.callgraph             --------------------------
	.section	.nv.callgraph,"",@"SHT_CUDA_CALLGRAPH"
	.align	4
	.sectionentsize	8
	.align		4
        /*0000*/ 	.word	0x00000000
	.align		4
        /*0004*/ 	.word	0xffffffff
	.align		4
        /*0008*/ 	.word	0x00000000
	.align		4
        /*000c*/ 	.word	0xfffffffe
	.align		4
        /*0010*/ 	.word	0x00000000
	.align		4
        /*0014*/ 	.word	0xfffffffd
	.align		4
        /*0018*/ 	.word	0x00000000
	.align		4
        /*001c*/ 	.word	0xfffffffc


//--------------------- .text._Z16reduction_KerneliPiS_ --------------------------
	.section	.text._Z16reduction_KerneliPiS_,"ax",@progbits
	.align	128
        .global         _Z16reduction_KerneliPiS_
        .type           _Z16reduction_KerneliPiS_,@function
        .size           _Z16reduction_KerneliPiS_,(.L_x_6 - _Z16reduction_KerneliPiS_)
        .other          _Z16reduction_KerneliPiS_,@"STO_CUDA_ENTRY STV_DEFAULT"
_Z16reduction_KerneliPiS_:
.text._Z16reduction_KerneliPiS_:
[----:B------:R-:W-:Y:S01]  /*0000*/  LDC R1, c[0x0][0x37c] ;  /* 0x0000df00ff017b82 */ /* 0x000fe20000000800 */
[----:B------:R-:W0:Y:S01]  /*0010*/  S2R R6, SR_TID.X ;  /* 0x0000000000067919 */ /* 0x000e220000002100 */
[----:B------:R-:W1:Y:S01]  /*0020*/  LDCU UR4, c[0x0][0x360] ;  /* 0x00006c00ff0477ac */ /* 0x000e620008000800 */
[----:B------:R-:W-:Y:S01]  /*0030*/  BSSY.RECONVERGENT B0, `(.L_x_0) ;  /* 0x0000019000007945 */ /* 0x000fe20003800200 */
[----:B------:R-:W-:Y:S01]  /*0040*/  IMAD.MOV.U32 R5, RZ, RZ, RZ ;  /* 0x000000ffff057224 */ /* 0x000fe200078e00ff */
[----:B------:R-:W0:Y:S01]  /*0050*/  S2R R7, SR_CTAID.X ;  /* 0x0000000000077919 */ /* 0x000e220000002500 */
[----:B------:R-:W2:Y:S01]  /*0060*/  LDCU UR8, c[0x0][0x380] ;  /* 0x00007000ff0877ac */ /* 0x000ea20008000800 */
[----:B------:R-:W3:Y:S01]  /*0070*/  LDCU.64 UR6, c[0x0][0x358] ;  /* 0x00006b00ff0677ac */ /* 0x000ee20008000a00 */
[----:B------:R-:W4:Y:S01]  /*0080*/  LDCU.64 UR10, c[0x0][0x388] ;  /* 0x00007100ff0a77ac */ /* 0x000f220008000a00 */
[----:B-1----:R-:W-:Y:S01]  /*0090*/  IMAD.U32 R4, RZ, RZ, UR4 ;  /* 0x00000004ff047e24 */ /* 0x002fe2000f8e00ff */
[----:B--2---:R-:W-:Y:S01]  /*00a0*/  USHF.R.S32.HI UR5, URZ, 0x1f, UR8 ;  /* 0x0000001fff057899 */ /* 0x004fe20008011408 */
[----:B0-----:R-:W-:-:S05]  /*00b0*/  IMAD R0, R7, UR4, R6 ;  /* 0x0000000407007c24 */ /* 0x001fca000f8e0206 */
[----:B------:R-:W-:-:S04]  /*00c0*/  ISETP.GE.U32.AND P0, PT, R0, UR8, PT ;  /* 0x0000000800007c0c */ /* 0x000fc8000bf06070 */
[----:B------:R-:W-:-:S13]  /*00d0*/  ISETP.GE.U32.AND.EX P0, PT, RZ, UR5, PT, P0 ;  /* 0x00000005ff007c0c */ /* 0x000fda000bf06100 */
[----:B---34-:R-:W-:Y:S05]  /*00e0*/  @P0 BRA `(.L_x_1) ;  /* 0x0000000000340947 */ /* 0x018fea0003800000 */
[----:B------:R-:W0:Y:S01]  /*00f0*/  LDCU UR4, c[0x0][0x370] ;  /* 0x00006e00ff0477ac */ /* 0x000e220008000800 */
[----:B------:R-:W-:Y:S02]  /*0100*/  IMAD.MOV.U32 R9, RZ, RZ, RZ ;  /* 0x000000ffff097224 */ /* 0x000fe400078e00ff */
[----:B------:R-:W-:Y:S02]  /*0110*/  IMAD.MOV.U32 R5, RZ, RZ, RZ ;  /* 0x000000ffff057224 */ /* 0x000fe400078e00ff */
[----:B0-----:R-:W-:-:S07]  /*0120*/  IMAD R11, R4, UR4, RZ ;  /* 0x00000004040b7c24 */ /* 0x001fce000f8e02ff */
.L_x_2:
[----:B------:R-:W-:-:S04]  /*0130*/  LEA R2, P0, R0, UR10, 0x2 ;  /* 0x0000000a00027c11 */ /* 0x000fc8000f8010ff */
[----:B------:R-:W-:-:S05]  /*0140*/  LEA.HI.X R3, R0, UR11, R9, 0x2, P0 ;  /* 0x0000000b00037c11 */ /* 0x000fca00080f1409 */
[----:B------:R-:W2:Y:S01]  /*0150*/  LDG.E R2, desc[UR6][R2.64] ;  /* 0x0000000602027981 */ /* 0x000ea2000c1e1900 */
[----:B------:R-:W-:-:S05]  /*0160*/  IADD3 R0, P0, PT, R11, R0, RZ ;  /* 0x000000000b007210 */ /* 0x000fca0007f1e0ff */
[----:B------:R-:W-:Y:S01]  /*0170*/  IMAD.X R9, RZ, RZ, R9, P0 ;  /* 0x000000ffff097224 */ /* 0x000fe200000e0609 */
[----:B------:R-:W-:-:S04]  /*0180*/  ISETP.GE.U32.AND P0, PT, R0, UR8, PT ;  /* 0x0000000800007c0c */ /* 0x000fc8000bf06070 */
[----:B------:R-:W-:Y:S01]  /*0190*/  ISETP.GE.U32.AND.EX P0, PT, R9, UR5, PT, P0 ;  /* 0x0000000509007c0c */ /* 0x000fe2000bf06100 */
[----:B--2---:R-:W-:-:S12]  /*01a0*/  IMAD.IADD R5, R2, 0x1, R5 ;  /* 0x0000000102057824 */ /* 0x004fd800078e0205 */
[----:B------:R-:W-:Y:S05]  /*01b0*/  @!P0 BRA `(.L_x_2) ;  /* 0xfffffffc00dc8947 */ /* 0x000fea000383ffff */
.L_x_1:
[----:B------:R-:W-:Y:S05]  /*01c0*/  BSYNC.RECONVERGENT B0 ;  /* 0x0000000000007941 */ /* 0x000fea0003800200 */
.L_x_0:
[----:B------:R-:W0:Y:S01]  /*01d0*/  S2UR UR5, SR_CgaCtaId ;  /* 0x00000000000579c3 */ /* 0x000e220000008800 */
[----:B------:R-:W-:Y:S01]  /*01e0*/  UMOV UR4, 0x400 ;  /* 0x0000040000047882 */ /* 0x000fe20000000000 */
[----:B------:R-:W-:Y:S02]  /*01f0*/  ISETP.GE.U32.AND P1, PT, R4, 0x2, PT ;  /* 0x000000020400780c */ /* 0x000fe40003f26070 */
[----:B------:R-:W-:Y:S01]  /*0200*/  ISETP.NE.AND P0, PT, R6, RZ, PT ;  /* 0x000000ff0600720c */ /* 0x000fe20003f05270 */
[----:B0-----:R-:W-:-:S06]  /*0210*/  ULEA UR4, UR5, UR4, 0x18 ;  /* 0x0000000405047291 */ /* 0x001fcc000f8ec0ff */
[----:B------:R-:W-:-:S05]  /*0220*/  LEA R0, R6, UR4, 0x2 ;  /* 0x0000000406007c11 */ /* 0x000fca000f8e10ff */
[----:B------:R0:W-:Y:S01]  /*0230*/  STS [R0], R5 ;  /* 0x0000000500007388 */ /* 0x0001e20000000800 */
[----:B------:R-:W-:Y:S06]  /*0240*/  BAR.SYNC.DEFER_BLOCKING 0x0 ;  /* 0x0000000000007b1d */ /* 0x000fec0000010000 */
[----:B------:R-:W-:Y:S05]  /*0250*/  @!P1 BRA `(.L_x_3) ;  /* 0x00000000002c9947 */ /* 0x000fea0003800000 */
.L_x_4:
[----:B0-----:R-:W-:-:S04]  /*0260*/  SHF.R.U32.HI R5, RZ, 0x1, R4 ;  /* 0x00000001ff057819 */ /* 0x001fc80000011604 */
[----:B------:R-:W-:-:S13]  /*0270*/  ISETP.GE.U32.AND P1, PT, R6, R5, PT ;  /* 0x000000050600720c */ /* 0x000fda0003f26070 */
[----:B------:R-:W-:Y:S01]  /*0280*/  @!P1 IMAD R2, R5, 0x4, R0 ;  /* 0x0000000405029824 */ /* 0x000fe200078e0200 */
[----:B------:R-:W-:Y:S05]  /*0290*/  @!P1 LDS R3, [R0] ;  /* 0x0000000000039984 */ /* 0x000fea0000000800 */
[----:B------:R-:W0:Y:S02]  /*02a0*/  @!P1 LDS R2, [R2] ;  /* 0x0000000002029984 */ /* 0x000e240000000800 */
[----:B0-----:R-:W-:-:S05]  /*02b0*/  @!P1 IMAD.IADD R3, R2, 0x1, R3 ;  /* 0x0000000102039824 */ /* 0x001fca00078e0203 */
[----:B------:R1:W-:Y:S01]  /*02c0*/  @!P1 STS [R0], R3 ;  /* 0x0000000300009388 */ /* 0x0003e20000000800 */
[----:B------:R-:W-:Y:S01]  /*02d0*/  BAR.SYNC.DEFER_BLOCKING 0x0 ;  /* 0x0000000000007b1d */ /* 0x000fe20000010000 */
[----:B------:R-:W-:Y:S01]  /*02e0*/  ISETP.GT.U32.AND P1, PT, R4, 0x3, PT ;  /* 0x000000030400780c */ /* 0x000fe20003f24070 */
[----:B------:R-:W-:-:S12]  /*02f0*/  IMAD.MOV.U32 R4, RZ, RZ, R5 ;  /* 0x000000ffff047224 */ /* 0x000fd800078e0005 */
[----:B-1----:R-:W-:Y:S05]  /*0300*/  @P1 BRA `(.L_x_4) ;  /* 0xfffffffc00d41947 */ /* 0x002fea000383ffff */
.L_x_3:
[----:B------:R-:W-:Y:S05]  /*0310*/  @P0 EXIT ;  /* 0x000000000000094d */ /* 0x000fea0003800000 */
[----:B------:R-:W1:Y:S01]  /*0320*/  S2UR UR5, SR_CgaCtaId ;  /* 0x00000000000579c3 */ /* 0x000e620000008800 */
[----:B------:R-:W-:-:S07]  /*0330*/  UMOV UR4, 0x400 ;  /* 0x0000040000047882 */ /* 0x000fce0000000000 */
[----:B------:R-:W2:Y:S01]  /*0340*/  LDC.64 R2, c[0x0][0x390] ;  /* 0x0000e400ff027b82 */ /* 0x000ea20000000a00 */
[----:B-1----:R-:W-:Y:S01]  /*0350*/  ULEA UR4, UR5, UR4, 0x18 ;  /* 0x0000000405047291 */ /* 0x002fe2000f8ec0ff */
[----:B--2---:R-:W-:-:S08]  /*0360*/  IMAD.WIDE.U32 R2, R7, 0x4, R2 ;  /* 0x0000000407027825 */ /* 0x004fd000078e0002 */
[----:B0-----:R-:W0:Y:S04]  /*0370*/  LDS R5, [UR4] ;  /* 0x00000004ff057984 */ /* 0x001e280008000800 */
[----:B0-----:R-:W-:Y:S01]  /*0380*/  STG.E desc[UR6][R2.64], R5 ;  /* 0x0000000502007986 */ /* 0x001fe2000c101906 */
[----:B------:R-:W-:Y:S05]  /*0390*/  EXIT ;  /* 0x000000000000794d */ /* 0x000fea0003800000 */
.L_x_5:
[----:B------:R-:W-:-:S00]  /*03a0*/  BRA `(.L_x_5) ;  /* 0xfffffffc00fc7947 */ /* 0x000fc0000383ffff */
[----:B------:R-:W-:-:S00]  /*03b0*/  NOP ;  /* 0x0000000000007918 */ /* 0x000fc00000000000 */
        /* <DEDUP_REMOVED lines=12> */
.L_x_6:


//--------------------- .nv.shared._Z16reduction_KerneliPiS_ --------------------------
	.section	.nv.shared._Z16reduction_KerneliPiS_,"aw",@nobits
	.sectionflags	@""
	.align	16
	.zero		1024


//--------------------- .nv.shared.reserved.0     --------------------------
	.section	.nv.shared.reserved.0,"aw",@nobits
	.weak		__nv_reservedSMEM_offset_0_alias
	.size		__nv_reservedSMEM_offset_0_alias, 0, 64
	.other		__nv_reservedSMEM_offset_0_alias,@"STO_CUDA_RESERVED_SHARED STV_DEFAULT"
__nv_reservedSMEM_offset_0_alias:
	.zero		0
	.zero		64


//--------------------- .nv.constant0._Z16reduction_KerneliPiS_ --------------------------
	.section	.nv.constant0._Z16reduction_KerneliPiS_,"a",@progbits
	.sectionflags	@""
	.align	4
.nv.constant0._Z16reduction_KerneliPiS_:
	.zero		920


//--------------------- SYMBOLS --------------------------

	.type		.nv.reservedSmem.offset0,@object
	.size		.nv.reservedSmem.offset0,0x4
	.type		.nv.reservedSmem.cap,@object
	.size		.nv.reservedSmem.cap,0x4
